//
// Generated by NVIDIA NVVM Compiler
//
// Compiler Build ID: CL-36424714
// Cuda compilation tools, release 13.0, V13.0.88
// Based on NVVM 20.0.0
//

.version 9.0
.target sm_100
.address_size 64

	// .globl	_Z10unrolling2PiS_i

.visible .entry _Z10unrolling2PiS_i(
	.param .u64 .ptr .align 1 _Z10unrolling2PiS_i_param_0,
	.param .u64 .ptr .align 1 _Z10unrolling2PiS_i_param_1,
	.param .u32 _Z10unrolling2PiS_i_param_2
)
{
	.reg .pred 	%p<6>;
	.reg .b32 	%r<37>;
	.reg .b64 	%rd<19>;

	ld.param.u64 	%rd6, [_Z10unrolling2PiS_i_param_0];
	ld.param.u64 	%rd5, [_Z10unrolling2PiS_i_param_1];
	ld.param.u32 	%r6, [_Z10unrolling2PiS_i_param_2];
	cvta.to.global.u64 	%rd1, %rd6;
	mov.u32 	%r1, %tid.x;
	mov.u32 	%r2, %ctaid.x;
	mov.u32 	%r3, %ntid.x;
	mul.lo.s32 	%r7, %r3, %r2;
	shl.b32 	%r8, %r7, 1;
	add.s32 	%r9, %r8, %r1;
	mul.wide.s32 	%rd7, %r8, 4;
	add.s64 	%rd2, %rd1, %rd7;
	add.s32 	%r4, %r9, %r3;
	setp.ge.u32 	%p1, %r4, %r6;
	@%p1 bra 	$L__BB0_2;
	mul.wide.u32 	%rd8, %r4, 4;
	add.s64 	%rd9, %rd1, %rd8;
	ld.global.u32 	%r10, [%rd9];
	shl.b32 	%r11, %r1, 2;
	cvt.u64.u32 	%rd10, %r11;
	add.s64 	%rd11, %rd2, %rd10;
	ld.global.u32 	%r12, [%rd11];
	add.s32 	%r13, %r12, %r10;
	st.global.u32 	[%rd11], %r13;
$L__BB0_2:
	bar.sync 	0;
	setp.lt.u32 	%p2, %r3, 128;
	@%p2 bra 	$L__BB0_7;
	shr.u32 	%r5, %r3, 1;
	add.s32 	%r33, %r5, %r1;
	mul.wide.u32 	%rd17, %r33, 4;
	add.s64 	%rd3, %rd2, %rd17;
	mul.wide.u32 	%rd18, %r1, 4;
	add.s64 	%rd4, %rd2, %rd18;
$L__BB0_4:
	setp.ge.u32 	%p5, %r1, %r5;
	@%p5 bra 	$L__BB0_6;
	ld.global.u32 	%r34, [%rd3];
	ld.global.u32 	%r35, [%rd4];
	add.s32 	%r36, %r35, %r34;
	st.global.u32 	[%rd4], %r36;
$L__BB0_6:
	bar.sync 	0;
	bra.uni 	$L__BB0_4;
$L__BB0_7:
	setp.gt.u32 	%p3, %r1, 31;
	@%p3 bra 	$L__BB0_10;
	mul.wide.u32 	%rd12, %r1, 4;
	add.s64 	%rd13, %rd2, %rd12;
	ld.volatile.global.u32 	%r14, [%rd13+128];
	ld.volatile.global.u32 	%r15, [%rd13];
	add.s32 	%r16, %r15, %r14;
	st.volatile.global.u32 	[%rd13], %r16;
	ld.volatile.global.u32 	%r17, [%rd13+64];
	ld.volatile.global.u32 	%r18, [%rd13];
	add.s32 	%r19, %r18, %r17;
	st.volatile.global.u32 	[%rd13], %r19;
	ld.volatile.global.u32 	%r20, [%rd13+32];
	ld.volatile.global.u32 	%r21, [%rd13];
	add.s32 	%r22, %r21, %r20;
	st.volatile.global.u32 	[%rd13], %r22;
	ld.volatile.global.u32 	%r23, [%rd13+16];
	ld.volatile.global.u32 	%r24, [%rd13];
	add.s32 	%r25, %r24, %r23;
	st.volatile.global.u32 	[%rd13], %r25;
	ld.volatile.global.u32 	%r26, [%rd13+8];
	ld.volatile.global.u32 	%r27, [%rd13];
	add.s32 	%r28, %r27, %r26;
	st.volatile.global.u32 	[%rd13], %r28;
	ld.volatile.global.u32 	%r29, [%rd13+4];
	ld.volatile.global.u32 	%r30, [%rd13];
	add.s32 	%r31, %r30, %r29;
	st.volatile.global.u32 	[%rd13], %r31;
	setp.ne.s32 	%p4, %r1, 0;
	@%p4 bra 	$L__BB0_10;
	ld.global.u32 	%r32, [%rd2];
	cvta.to.global.u64 	%rd14, %rd5;
	mul.wide.u32 	%rd15, %r2, 4;
	add.s64 	%rd16, %rd14, %rd15;
	st.global.u32 	[%rd16], %r32;
$L__BB0_10:
	ret;

}
	// .globl	_Z18unrolling_completePiS_i
.visible .entry _Z18unrolling_completePiS_i(
	.param .u64 .ptr .align 1 _Z18unrolling_completePiS_i_param_0,
	.param .u64 .ptr .align 1 _Z18unrolling_completePiS_i_param_1,
	.param .u32 _Z18unrolling_completePiS_i_param_2
)
{
	.reg .pred 	%p<15>;
	.reg .b32 	%r<37>;
	.reg .b64 	%rd<11>;

	ld.param.u64 	%rd4, [_Z18unrolling_completePiS_i_param_0];
	ld.param.u64 	%rd3, [_Z18unrolling_completePiS_i_param_1];
	cvta.to.global.u64 	%rd5, %rd4;
	mov.u32 	%r4, %tid.x;
	mov.u32 	%r2, %ntid.x;
	mov.u32 	%r3, %ctaid.x;
	mul.lo.s32 	%r5, %r2, %r3;
	mul.wide.u32 	%rd6, %r5, 4;
	add.s64 	%rd1, %rd5, %rd6;
	setp.ne.s32 	%p1, %r2, 1024;
	setp.gt.u32 	%p2, %r4, 511;
	mul.wide.u32 	%rd7, %r4, 4;
	add.s64 	%rd2, %rd1, %rd7;
	or.pred  	%p3, %p1, %p2;
	@%p3 bra 	$L__BB1_2;
	ld.global.u32 	%r6, [%rd2+2048];
	ld.global.u32 	%r7, [%rd2];
	add.s32 	%r8, %r7, %r6;
	st.global.u32 	[%rd2], %r8;
$L__BB1_2:
	bar.sync 	0;
	setp.ne.s32 	%p4, %r2, 512;
	setp.gt.u32 	%p5, %r4, 255;
	or.pred  	%p6, %p4, %p5;
	@%p6 bra 	$L__BB1_4;
	ld.global.u32 	%r9, [%rd2+1024];
	ld.global.u32 	%r10, [%rd2];
	add.s32 	%r11, %r10, %r9;
	st.global.u32 	[%rd2], %r11;
$L__BB1_4:
	bar.sync 	0;
	setp.ne.s32 	%p7, %r2, 256;
	setp.gt.u32 	%p8, %r4, 127;
	or.pred  	%p9, %p7, %p8;
	@%p9 bra 	$L__BB1_6;
	ld.global.u32 	%r12, [%rd2+512];
	ld.global.u32 	%r13, [%rd2];
	add.s32 	%r14, %r13, %r12;
	st.global.u32 	[%rd2], %r14;
$L__BB1_6:
	bar.sync 	0;
	setp.ne.s32 	%p10, %r2, 128;
	setp.gt.u32 	%p11, %r4, 63;
	or.pred  	%p12, %p10, %p11;
	@%p12 bra 	$L__BB1_8;
	ld.global.u32 	%r15, [%rd2+256];
	ld.global.u32 	%r16, [%rd2];
	add.s32 	%r17, %r16, %r15;
	st.global.u32 	[%rd2], %r17;
$L__BB1_8:
	bar.sync 	0;
	setp.gt.u32 	%p13, %r4, 31;
	@%p13 bra 	$L__BB1_11;
	ld.volatile.global.u32 	%r18, [%rd2+128];
	ld.volatile.global.u32 	%r19, [%rd2];
	add.s32 	%r20, %r19, %r18;
	st.volatile.global.u32 	[%rd2], %r20;
	ld.volatile.global.u32 	%r21, [%rd2+64];
	ld.volatile.global.u32 	%r22, [%rd2];
	add.s32 	%r23, %r22, %r21;
	st.volatile.global.u32 	[%rd2], %r23;
	ld.volatile.global.u32 	%r24, [%rd2+32];
	ld.volatile.global.u32 	%r25, [%rd2];
	add.s32 	%r26, %r25, %r24;
	st.volatile.global.u32 	[%rd2], %r26;
	ld.volatile.global.u32 	%r27, [%rd2+16];
	ld.volatile.global.u32 	%r28, [%rd2];
	add.s32 	%r29, %r28, %r27;
	st.volatile.global.u32 	[%rd2], %r29;
	ld.volatile.global.u32 	%r30, [%rd2+8];
	ld.volatile.global.u32 	%r31, [%rd2];
	add.s32 	%r32, %r31, %r30;
	st.volatile.global.u32 	[%rd2], %r32;
	ld.volatile.global.u32 	%r33, [%rd2+4];
	ld.volatile.global.u32 	%r34, [%rd2];
	add.s32 	%r35, %r34, %r33;
	st.volatile.global.u32 	[%rd2], %r35;
	setp.ne.s32 	%p14, %r4, 0;
	@%p14 bra 	$L__BB1_11;
	ld.global.u32 	%r36, [%rd1];
	cvta.to.global.u64 	%rd8, %rd3;
	mul.wide.u32 	%rd9, %r3, 4;
	add.s64 	%rd10, %rd8, %rd9;
	st.global.u32 	[%rd10], %r36;
$L__BB1_11:
	ret;

}
	// .globl	_Z9transposePiS_ii
.visible .entry _Z9transposePiS_ii(
	.param .u64 .ptr .align 1 _Z9transposePiS_ii_param_0,
	.param .u64 .ptr .align 1 _Z9transposePiS_ii_param_1,
	.param .u32 _Z9transposePiS_ii_param_2,
	.param .u32 _Z9transposePiS_ii_param_3
)
{
	.reg .pred 	%p<4>;
	.reg .b32 	%r<16>;
	.reg .b64 	%rd<9>;

	ld.param.u64 	%rd1, [_Z9transposePiS_ii_param_0];
	ld.param.u64 	%rd2, [_Z9transposePiS_ii_param_1];
	ld.param.u32 	%r3, [_Z9transposePiS_ii_param_2];
	ld.param.u32 	%r5, [_Z9transposePiS_ii_param_3];
	mov.u32 	%r6, %ctaid.x;
	mov.u32 	%r7, %ntid.x;
	mov.u32 	%r8, %tid.x;
	mad.lo.s32 	%r1, %r6, %r7, %r8;
	mov.u32 	%r9, %ctaid.y;
	mov.u32 	%r10, %ntid.y;
	mov.u32 	%r11, %tid.y;
	mad.lo.s32 	%r12, %r9, %r10, %r11;
	setp.ge.s32 	%p1, %r1, %r3;
	setp.ge.s32 	%p2, %r12, %r5;
	or.pred  	%p3, %p1, %p2;
	@%p3 bra 	$L__BB2_2;
	cvta.to.global.u64 	%rd3, %rd1;
	cvta.to.global.u64 	%rd4, %rd2;
	mad.lo.s32 	%r13, %r3, %r12, %r1;
	mad.lo.s32 	%r14, %r5, %r1, %r12;
	mul.wide.s32 	%rd5, %r13, 4;
	add.s64 	%rd6, %rd3, %rd5;
	ld.global.u32 	%r15, [%rd6];
	mul.wide.s32 	%rd7, %r14, 4;
	add.s64 	%rd8, %rd4, %rd7;
	st.global.u32 	[%rd8], %r15;
$L__BB2_2:
	ret;

}


// ===== COMPILED SASS (sm_100) =====

	.target	sm_100

	.elftype	@"ET_EXEC"


//--------------------- .note.nv.tkinfo           --------------------------
	.section	.note.nv.tkinfo,"",@"SHT_NOTE"
	.sectionflags	@"SHF_NOTE_NV_TKINFO"
	.tkinfo
        /*0018*/ 	.word	0x00000002
        /*0030*/ 	.string	""
        /*0030*/ 	.string	"ptxas"
        /*0030*/ 	.string	"Cuda compilation tools, release 13.0, V13.0.88"
        /*0030*/ 	.string	"Build cuda_13.0.r13.0/compiler.36424714_0"
        /*0030*/ 	.string	"-arch sm_100 -m 64 "



//--------------------- .note.nv.cuinfo           --------------------------
	.section	.note.nv.cuinfo,"",@"SHT_NOTE"
	.sectionflags	@"SHF_NOTE_NV_CUINFO"
        /*0018*/ 	.short	0x0002
        /*001a*/ 	.short	0x0064
        /*001c*/ 	.short	0x0082
	.zero		2


//--------------------- .nv.info                  --------------------------
	.section	.nv.info,"",@"SHT_CUDA_INFO"
	.align	4


	//----- nvinfo : EIATTR_REGCOUNT
	.align		4
        /*0000*/ 	.byte	0x04, 0x2f
        /*0002*/ 	.short	(.L_1 - .L_0)
	.align		4
.L_0:
        /*0004*/ 	.word	index@(_Z10unrolling2PiS_i)
        /*0008*/ 	.word	0x00000012


	//----- nvinfo : EIATTR_FRAME_SIZE
	.align		4
.L_1:
        /*000c*/ 	.byte	0x04, 0x11
        /*000e*/ 	.short	(.L_3 - .L_2)
	.align		4
.L_2:
        /*0010*/ 	.word	index@(_Z10unrolling2PiS_i)
        /*0014*/ 	.word	0x00000000


	//----- nvinfo : EIATTR_REGCOUNT
	.align		4
.L_3:
        /*0018*/ 	.byte	0x04, 0x2f
        /*001a*/ 	.short	(.L_5 - .L_4)
	.align		4
.L_4:
        /*001c*/ 	.word	index@(_Z18unrolling_completePiS_i)
        /*0020*/ 	.word	0x00000012


	//----- nvinfo : EIATTR_FRAME_SIZE
	.align		4
.L_5:
        /*0024*/ 	.byte	0x04, 0x11
        /*0026*/ 	.short	(.L_7 - .L_6)
	.align		4
.L_6:
        /*0028*/ 	.word	index@(_Z18unrolling_completePiS_i)
        /*002c*/ 	.word	0x00000000


	//----- nvinfo : EIATTR_REGCOUNT
	.align		4
.L_7:
        /*0030*/ 	.byte	0x04, 0x2f
        /*0032*/ 	.short	(.L_9 - .L_8)
	.align		4
.L_8:
        /*0034*/ 	.word	index@(_Z9transposePiS_ii)
        /*0038*/ 	.word	0x0000000a


	//----- nvinfo : EIATTR_FRAME_SIZE
	.align		4
.L_9:
        /*003c*/ 	.byte	0x04, 0x11
        /*003e*/ 	.short	(.L_11 - .L_10)
	.align		4
.L_10:
        /*0040*/ 	.word	index@(_Z9transposePiS_ii)
        /*0044*/ 	.word	0x00000000


	//----- nvinfo : EIATTR_MIN_STACK_SIZE
	.align		4
.L_11:
        /*0048*/ 	.byte	0x04, 0x12
        /*004a*/ 	.short	(.L_13 - .L_12)
	.align		4
.L_12:
        /*004c*/ 	.word	index@(_Z9transposePiS_ii)
        /*0050*/ 	.word	0x00000000


	//----- nvinfo : EIATTR_MIN_STACK_SIZE
	.align		4
.L_13:
        /*0054*/ 	.byte	0x04, 0x12
        /*0056*/ 	.short	(.L_15 - .L_14)
	.align		4
.L_14:
        /*0058*/ 	.word	index@(_Z18unrolling_completePiS_i)
        /*005c*/ 	.word	0x00000000


	//----- nvinfo : EIATTR_MIN_STACK_SIZE
	.align		4
.L_15:
        /*0060*/ 	.byte	0x04, 0x12
        /*0062*/ 	.short	(.L_17 - .L_16)
	.align		4
.L_16:
        /*0064*/ 	.word	index@(_Z10unrolling2PiS_i)
        /*0068*/ 	.word	0x00000000
.L_17:


//--------------------- .nv.compat                --------------------------
	.section	.nv.compat,"",@"SHT_CUDA_COMPAT_INFO"
	.align	4
        /*0000*/ 	.byte	0x02, 0x09, 0x00, 0x00, 0x02, 0x02, 0x01, 0x00, 0x02, 0x05, 0x05, 0x00, 0x03, 0x07, 0x01, 0x01
        /*0010*/ 	.byte	0x02, 0x03, 0x00, 0x00, 0x02, 0x06, 0x01, 0x00, 0x04, 0x0b, 0x08, 0x00, 0x09, 0x00, 0x00, 0x00
        /*0020*/ 	.byte	0x00, 0x00, 0x00, 0x00


//--------------------- .nv.info._Z9transposePiS_ii --------------------------
	.section	.nv.info._Z9transposePiS_ii,"",@"SHT_CUDA_INFO"
	.sectionflags	@""
	.align	4


	//----- nvinfo : EIATTR_CUDA_API_VERSION
	.align		4
        /*0000*/ 	.byte	0x04, 0x37
        /*0002*/ 	.short	(.L_19 - .L_18)
.L_18:
        /*0004*/ 	.word	0x00000082


	//----- nvinfo : EIATTR_KPARAM_INFO
	.align		4
.L_19:
        /*0008*/ 	.byte	0x04, 0x17
        /*000a*/ 	.short	(.L_21 - .L_20)
.L_20:
        /*000c*/ 	.word	0x00000000
        /*0010*/ 	.short	0x0003
        /*0012*/ 	.short	0x0014
        /*0014*/ 	.byte	0x00, 0xf0, 0x11, 0x00


	//----- nvinfo : EIATTR_KPARAM_INFO
	.align		4
.L_21:
        /*0018*/ 	.byte	0x04, 0x17
        /*001a*/ 	.short	(.L_23 - .L_22)
.L_22:
        /*001c*/ 	.word	0x00000000
        /*0020*/ 	.short	0x0002
        /*0022*/ 	.short	0x0010
        /*0024*/ 	.byte	0x00, 0xf0, 0x11, 0x00


	//----- nvinfo : EIATTR_KPARAM_INFO
	.align		4
.L_23:
        /*0028*/ 	.byte	0x04, 0x17
        /*002a*/ 	.short	(.L_25 - .L_24)
.L_24:
        /*002c*/ 	.word	0x00000000
        /*0030*/ 	.short	0x0001
        /*0032*/ 	.short	0x0008
        /*0034*/ 	.byte	0x00, 0xf5, 0x21, 0x00


	//----- nvinfo : EIATTR_KPARAM_INFO
	.align		4
.L_25:
        /*0038*/ 	.byte	0x04, 0x17
        /*003a*/ 	.short	(.L_27 - .L_26)
.L_26:
        /*003c*/ 	.word	0x00000000
        /*0040*/ 	.short	0x0000
        /*0042*/ 	.short	0x0000
        /*0044*/ 	.byte	0x00, 0xf5, 0x21, 0x00


	//----- nvinfo : EIATTR_SPARSE_MMA_MASK
	.align		4
.L_27:
        /*0048*/ 	.byte	0x03, 0x50
        /*004a*/ 	.short	0x0000


	//----- nvinfo : EIATTR_MAXREG_COUNT
	.align		4
        /*004c*/ 	.byte	0x03, 0x1b
        /*004e*/ 	.short	0x00ff


	//----- nvinfo : EIATTR_MERCURY_ISA_VERSION
	.align		4
        /*0050*/ 	.byte	0x03, 0x5f
        /*0052*/ 	.short	0x0101


	//----- nvinfo : EIATTR_VRC_CTA_INIT_COUNT
	.align		4
        /*0054*/ 	.byte	0x02, 0x4a
	.zero		1
	.zero		1


	//----- nvinfo : EIATTR_EXIT_INSTR_OFFSETS
	.align		4
        /*0058*/ 	.byte	0x04, 0x1c
        /*005a*/ 	.short	(.L_29 - .L_28)


	//   ....[0]....
.L_28:
        /*005c*/ 	.word	0x000000c0


	//   ....[1]....
        /*0060*/ 	.word	0x00000160


	//----- nvinfo : EIATTR_CBANK_PARAM_SIZE
	.align		4
.L_29:
        /*0064*/ 	.byte	0x03, 0x19
        /*0066*/ 	.short	0x0018


	//----- nvinfo : EIATTR_PARAM_CBANK
	.align		4
        /*0068*/ 	.byte	0x04, 0x0a
        /*006a*/ 	.short	(.L_31 - .L_30)
	.align		4
.L_30:
        /*006c*/ 	.word	index@(.nv.constant0._Z9transposePiS_ii)
        /*0070*/ 	.short	0x0380
        /*0072*/ 	.short	0x0018


	//----- nvinfo : EIATTR_SW_WAR
	.align		4
.L_31:
        /*0074*/ 	.byte	0x04, 0x36
        /*0076*/ 	.short	(.L_33 - .L_32)
.L_32:
        /*0078*/ 	.word	0x00000008
.L_33:


//--------------------- .nv.info._Z18unrolling_completePiS_i --------------------------
	.section	.nv.info._Z18unrolling_completePiS_i,"",@"SHT_CUDA_INFO"
	.sectionflags	@""
	.align	4


	//----- nvinfo : EIATTR_CUDA_API_VERSION
	.align		4
        /*0000*/ 	.byte	0x04, 0x37
        /*0002*/ 	.short	(.L_35 - .L_34)
.L_34:
        /*0004*/ 	.word	0x00000082


	//----- nvinfo : EIATTR_KPARAM_INFO
	.align		4
.L_35:
        /*0008*/ 	.byte	0x04, 0x17
        /*000a*/ 	.short	(.L_37 - .L_36)
.L_36:
        /*000c*/ 	.word	0x00000000
        /*0010*/ 	.short	0x0002
        /*0012*/ 	.short	0x0010
        /*0014*/ 	.byte	0x00, 0xf0, 0x11, 0x00


	//----- nvinfo : EIATTR_KPARAM_INFO
	.align		4
.L_37:
        /*0018*/ 	.byte	0x04, 0x17
        /*001a*/ 	.short	(.L_39 - .L_38)
.L_38:
        /*001c*/ 	.word	0x00000000
        /*0020*/ 	.short	0x0001
        /*0022*/ 	.short	0x0008
        /*0024*/ 	.byte	0x00, 0xf5, 0x21, 0x00


	//----- nvinfo : EIATTR_KPARAM_INFO
	.align		4
.L_39:
        /*0028*/ 	.byte	0x04, 0x17
        /*002a*/ 	.short	(.L_41 - .L_40)
.L_40:
        /*002c*/ 	.word	0x00000000
        /*0030*/ 	.short	0x0000
        /*0032*/ 	.short	0x0000
        /*0034*/ 	.byte	0x00, 0xf5, 0x21, 0x00


	//----- nvinfo : EIATTR_SPARSE_MMA_MASK
	.align		4
.L_41:
        /*0038*/ 	.byte	0x03, 0x50
        /*003a*/ 	.short	0x0000


	//----- nvinfo : EIATTR_MAXREG_COUNT
	.align		4
        /*003c*/ 	.byte	0x03, 0x1b
        /*003e*/ 	.short	0x00ff


	//----- nvinfo : EIATTR_NUM_BARRIERS
	.align		4
        /*0040*/ 	.byte	0x02, 0x4c
        /*0042*/ 	.byte	0x01
	.zero		1


	//----- nvinfo : EIATTR_MERCURY_ISA_VERSION
	.align		4
        /*0044*/ 	.byte	0x03, 0x5f
        /*0046*/ 	.short	0x0101


	//----- nvinfo : EIATTR_VRC_CTA_INIT_COUNT
	.align		4
        /*0048*/ 	.byte	0x02, 0x4a
	.zero		1
	.zero		1


	//----- nvinfo : EIATTR_EXIT_INSTR_OFFSETS
	.align		4
        /*004c*/ 	.byte	0x04, 0x1c
        /*004e*/ 	.short	(.L_43 - .L_42)


	//   ....[0]....
.L_42:
        /*0050*/ 	.word	0x00000320


	//   ....[1]....
        /*0054*/ 	.word	0x000004c0


	//   ....[2]....
        /*0058*/ 	.word	0x00000510


	//----- nvinfo : EIATTR_CRS_STACK_SIZE
	.align		4
.L_43:
        /*005c*/ 	.byte	0x04, 0x1e
        /*005e*/ 	.short	(.L_45 - .L_44)
.L_44:
        /*0060*/ 	.word	0x00000000


	//----- nvinfo : EIATTR_CBANK_PARAM_SIZE
	.align		4
.L_45:
        /*0064*/ 	.byte	0x03, 0x19
        /*0066*/ 	.short	0x0014


	//----- nvinfo : EIATTR_PARAM_CBANK
	.align		4
        /*0068*/ 	.byte	0x04, 0x0a
        /*006a*/ 	.short	(.L_47 - .L_46)
	.align		4
.L_46:
        /*006c*/ 	.word	index@(.nv.constant0._Z18unrolling_completePiS_i)
        /*0070*/ 	.short	0x0380
        /*0072*/ 	.short	0x0014


	//----- nvinfo : EIATTR_SW_WAR
	.align		4
.L_47:
        /*0074*/ 	.byte	0x04, 0x36
        /*0076*/ 	.short	(.L_49 - .L_48)
.L_48:
        /*0078*/ 	.word	0x00000008
.L_49:


//--------------------- .nv.info._Z10unrolling2PiS_i --------------------------
	.section	.nv.info._Z10unrolling2PiS_i,"",@"SHT_CUDA_INFO"
	.sectionflags	@""
	.align	4


	//----- nvinfo : EIATTR_CUDA_API_VERSION
	.align		4
        /*0000*/ 	.byte	0x04, 0x37
        /*0002*/ 	.short	(.L_51 - .L_50)
.L_50:
        /*0004*/ 	.word	0x00000082


	//----- nvinfo : EIATTR_KPARAM_INFO
	.align		4
.L_51:
        /*0008*/ 	.byte	0x04, 0x17
        /*000a*/ 	.short	(.L_53 - .L_52)
.L_52:
        /*000c*/ 	.word	0x00000000
        /*0010*/ 	.short	0x0002
        /*0012*/ 	.short	0x0010
        /*0014*/ 	.byte	0x00, 0xf0, 0x11, 0x00


	//----- nvinfo : EIATTR_KPARAM_INFO
	.align		4
.L_53:
        /*0018*/ 	.byte	0x04, 0x17
        /*001a*/ 	.short	(.L_55 - .L_54)
.L_54:
        /*001c*/ 	.word	0x00000000
        /*0020*/ 	.short	0x0001
        /*0022*/ 	.short	0x0008
        /*0024*/ 	.byte	0x00, 0xf5, 0x21, 0x00


	//----- nvinfo : EIATTR_KPARAM_INFO
	.align		4
.L_55:
        /*0028*/ 	.byte	0x04, 0x17
        /*002a*/ 	.short	(.L_57 - .L_56)
.L_56:
        /*002c*/ 	.word	0x00000000
        /*0030*/ 	.short	0x0000
        /*0032*/ 	.short	0x0000
        /*0034*/ 	.byte	0x00, 0xf5, 0x21, 0x00


	//----- nvinfo : EIATTR_SPARSE_MMA_MASK
	.align		4
.L_57:
        /*0038*/ 	.byte	0x03, 0x50
        /*003a*/ 	.short	0x0000


	//----- nvinfo : EIATTR_MAXREG_COUNT
	.align		4
        /*003c*/ 	.byte	0x03, 0x1b
        /*003e*/ 	.short	0x00ff


	//----- nvinfo : EIATTR_NUM_BARRIERS
	.align		4
        /*0040*/ 	.byte	0x02, 0x4c
        /*0042*/ 	.byte	0x01
	.zero		1


	//----- nvinfo : EIATTR_MERCURY_ISA_VERSION
	.align		4
        /*0044*/ 	.byte	0x03, 0x5f
        /*0046*/ 	.short	0x0101


	//----- nvinfo : EIATTR_VRC_CTA_INIT_COUNT
	.align		4
        /*0048*/ 	.byte	0x02, 0x4a
	.zero		1
	.zero		1


	//----- nvinfo : EIATTR_EXIT_INSTR_OFFSETS
	.align		4
        /*004c*/ 	.byte	0x04, 0x1c
        /*004e*/ 	.short	(.L_59 - .L_58)


	//   ....[0]....
.L_58:
        /*0050*/ 	.word	0x00000280


	//   ....[1]....
        /*0054*/ 	.word	0x00000430


	//   ....[2]....
        /*0058*/ 	.word	0x00000480


	//----- nvinfo : EIATTR_CRS_STACK_SIZE
	.align		4
.L_59:
        /*005c*/ 	.byte	0x04, 0x1e
        /*005e*/ 	.short	(.L_61 - .L_60)
.L_60:
        /*0060*/ 	.word	0x00000000


	//----- nvinfo : EIATTR_CBANK_PARAM_SIZE
	.align		4
.L_61:
        /*0064*/ 	.byte	0x03, 0x19
        /*0066*/ 	.short	0x0014


	//----- nvinfo : EIATTR_PARAM_CBANK
	.align		4
        /*0068*/ 	.byte	0x04, 0x0a
        /*006a*/ 	.short	(.L_63 - .L_62)
	.align		4
.L_62:
        /*006c*/ 	.word	index@(.nv.constant0._Z10unrolling2PiS_i)
        /*0070*/ 	.short	0x0380
        /*0072*/ 	.short	0x0014


	//----- nvinfo : EIATTR_SW_WAR
	.align		4
.L_63:
        /*0074*/ 	.byte	0x04, 0x36
        /*0076*/ 	.short	(.L_65 - .L_64)
.L_64:
        /*0078*/ 	.word	0x00000008
.L_65:


//--------------------- .nv.callgraph             --------------------------
	.section	.nv.callgraph,"",@"SHT_CUDA_CALLGRAPH"
	.align	4
	.sectionentsize	8
	.align		4
        /*0000*/ 	.word	0x00000000
	.align		4
        /*0004*/ 	.word	0xffffffff
	.align		4
        /*0008*/ 	.word	0x00000000
	.align		4
        /*000c*/ 	.word	0xfffffffe
	.align		4
        /*0010*/ 	.word	0x00000000
	.align		4
        /*0014*/ 	.word	0xfffffffd
	.align		4
        /*0018*/ 	.word	0x00000000
	.align		4
        /*001c*/ 	.word	0xfffffffc


//--------------------- .text._Z9transposePiS_ii  --------------------------
	.section	.text._Z9transposePiS_ii,"ax",@progbits
	.align	128
        .global         _Z9transposePiS_ii
        .type           _Z9transposePiS_ii,@function
        .size           _Z9transposePiS_ii,(.L_x_17 - _Z9transposePiS_ii)
        .other          _Z9transposePiS_ii,@"STO_CUDA_ENTRY STV_DEFAULT"
_Z9transposePiS_ii:
.text._Z9transposePiS_ii:
[----:B------:R-:W-:Y:S01]  /*0000*/  LDC R1, c[0x0][0x37c] ;  /* 0x0000df00ff017b82 */ /* 0x000fe20000000800 */
[----:B------:R-:W0:Y:S07]  /*0010*/  S2R R2, SR_TID.Y ;  /* 0x0000000000027919 */ /* 0x000e2e0000002200 */
[----:B------:R-:W1:Y:S01]  /*0020*/  LDC R0, c[0x0][0x360] ;  /* 0x0000d800ff007b82 */ /* 0x000e620000000800 */
[----:B------:R-:W2:Y:S01]  /*0030*/  LDCU.64 UR6, c[0x0][0x390] ;  /* 0x00007200ff0677ac */ /* 0x000ea20008000a00 */
[----:B------:R-:W1:Y:S06]  /*0040*/  S2R R3, SR_TID.X ;  /* 0x0000000000037919 */ /* 0x000e6c0000002100 */
[----:B------:R-:W0:Y:S08]  /*0050*/  S2UR UR5, SR_CTAID.Y ;  /* 0x00000000000579c3 */ /* 0x000e300000002600 */
[----:B------:R-:W0:Y:S08]  /*0060*/  LDC R7, c[0x0][0x364] ;  /* 0x0000d900ff077b82 */ /* 0x000e300000000800 */
[----:B------:R-:W1:Y:S01]  /*0070*/  S2UR UR4, SR_CTAID.X ;  /* 0x00000000000479c3 */ /* 0x000e620000002500 */
[----:B0-----:R-:W-:-:S05]  /*0080*/  IMAD R7, R7, UR5, R2 ;  /* 0x0000000507077c24 */ /* 0x001fca000f8e0202 */
[----:B--2---:R-:W-:Y:S01]  /*0090*/  ISETP.GE.AND P0, PT, R7, UR7, PT ;  /* 0x0000000707007c0c */ /* 0x004fe2000bf06270 */
[----:B-1----:R-:W-:-:S05]  /*00a0*/  IMAD R0, R0, UR4, R3 ;  /* 0x0000000400007c24 */ /* 0x002fca000f8e0203 */
[----:B------:R-:W-:-:S13]  /*00b0*/  ISETP.GE.OR P0, PT, R0, UR6, P0 ;  /* 0x0000000600007c0c */ /* 0x000fda0008706670 */
[----:B------:R-:W-:Y:S05]  /*00c0*/  @P0 EXIT ;  /* 0x000000000000094d */ /* 0x000fea0003800000 */
[----:B------:R-:W0:Y:S01]  /*00d0*/  LDC.64 R2, c[0x0][0x380] ;  /* 0x0000e000ff027b82 */ /* 0x000e220000000a00 */
[----:B------:R-:W1:Y:S01]  /*00e0*/  LDCU.64 UR4, c[0x0][0x358] ;  /* 0x00006b00ff0477ac */ /* 0x000e620008000a00 */
[----:B------:R-:W-:-:S04]  /*00f0*/  IMAD R5, R7, UR6, R0 ;  /* 0x0000000607057c24 */ /* 0x000fc8000f8e0200 */
[----:B0-----:R-:W-:Y:S02]  /*0100*/  IMAD.WIDE R2, R5, 0x4, R2 ;  /* 0x0000000405027825 */ /* 0x001fe400078e0202 */
[----:B------:R-:W0:Y:S04]  /*0110*/  LDC.64 R4, c[0x0][0x388] ;  /* 0x0000e200ff047b82 */ /* 0x000e280000000a00 */
[----:B-1----:R-:W2:Y:S01]  /*0120*/  LDG.E R3, desc[UR4][R2.64] ;  /* 0x0000000402037981 */ /* 0x002ea2000c1e1900 */
[----:B------:R-:W-:-:S04]  /*0130*/  IMAD R7, R0, UR7, R7 ;  /* 0x0000000700077c24 */ /* 0x000fc8000f8e0207 */
[----:B0-----:R-:W-:-:S05]  /*0140*/  IMAD.WIDE R4, R7, 0x4, R4 ;  /* 0x0000000407047825 */ /* 0x001fca00078e0204 */
[----:B--2---:R-:W-:Y:S01]  /*0150*/  STG.E desc[UR4][R4.64], R3 ;  /* 0x0000000304007986 */ /* 0x004fe2000c101904 */
[----:B------:R-:W-:Y:S05]  /*0160*/  EXIT ;  /* 0x000000000000794d */ /* 0x000fea0003800000 */
.L_x_0:
[----:B------:R-:W-:-:S00]  /*0170*/  BRA `(.L_x_0) ;  /* 0xfffffffc00fc7947 */ /* 0x000fc0000383ffff */
[----:B------:R-:W-:-:S00]  /*0180*/  NOP ;  /* 0x0000000000007918 */ /* 0x000fc00000000000 */
[----:B------:R-:W-:-:S00]  /*0190*/  NOP ;  /* 0x0000000000007918 */ /* 0x000fc00000000000 */
[----:B------:R-:W-:-:S00]  /*01a0*/  NOP ;  /* 0x0000000000007918 */ /* 0x000fc00000000000 */
[----:B------:R-:W-:-:S00]  /*01b0*/  NOP ;  /* 0x0000000000007918 */ /* 0x000fc00000000000 */
[----:B------:R-:W-:-:S00]  /*01c0*/  NOP ;  /* 0x0000000000007918 */ /* 0x000fc00000000000 */
[----:B------:R-:W-:-:S00]  /*01d0*/  NOP ;  /* 0x0000000000007918 */ /* 0x000fc00000000000 */
[----:B------:R-:W-:-:S00]  /*01e0*/  NOP ;  /* 0x0000000000007918 */ /* 0x000fc00000000000 */
[----:B------:R-:W-:-:S00]  /*01f0*/  NOP ;  /* 0x0000000000007918 */ /* 0x000fc00000000000 */
.L_x_17:


//--------------------- .text._Z18unrolling_completePiS_i --------------------------
	.section	.text._Z18unrolling_completePiS_i,"ax",@progbits
	.align	128
        .global         _Z18unrolling_completePiS_i
        .type           _Z18unrolling_completePiS_i,@function
        .size           _Z18unrolling_completePiS_i,(.L_x_18 - _Z18unrolling_completePiS_i)
        .other          _Z18unrolling_completePiS_i,@"STO_CUDA_ENTRY STV_DEFAULT"
_Z18unrolling_completePiS_i:
.text._Z18unrolling_completePiS_i:
[----:B------:R-:W-:Y:S01]  /*0000*/  LDC R1, c[0x0][0x37c] ;  /* 0x0000df00ff017b82 */ /* 0x000fe20000000800 */
[----:B------:R-:W0:Y:S07]  /*0010*/  S2R R7, SR_TID.X ;  /* 0x0000000000077919 */ /* 0x000e2e0000002100 */
[----:B------:R-:W1:Y:S01]  /*0020*/  LDC R9, c[0x0][0x360] ;  /* 0x0000d800ff097b82 */ /* 0x000e620000000800 */
[----:B------:R-:W2:Y:S01]  /*0030*/  LDCU.64 UR4, c[0x0][0x358] ;  /* 0x00006b00ff0477ac */ /* 0x000ea20008000a00 */
[----:B------:R-:W-:Y:S01]  /*0040*/  BSSY.RECONVERGENT B0, `(.L_x_1) ;  /* 0x0000014000007945 */ /* 0x000fe20003800200 */
[----:B------:R-:W3:Y:S05]  /*0050*/  S2R R0, SR_CTAID.X ;  /* 0x0000000000007919 */ /* 0x000eea0000002500 */
[----:B------:R-:W4:Y:S01]  /*0060*/  LDC.64 R2, c[0x0][0x380] ;  /* 0x0000e000ff027b82 */ /* 0x000f220000000a00 */
[----:B0-----:R-:W-:-:S02]  /*0070*/  ISETP.GT.U32.AND P2, PT, R7, 0x1ff, PT ;  /* 0x000001ff0700780c */ /* 0x001fc40003f44070 */
[----:B------:R-:W-:Y:S02]  /*0080*/  ISETP.GT.U32.AND P3, PT, R7, 0xff, PT ;  /* 0x000000ff0700780c */ /* 0x000fe40003f64070 */
[C---:B-1----:R-:W-:Y:S01]  /*0090*/  ISETP.NE.OR P2, PT, R9.reuse, 0x400, P2 ;  /* 0x000004000900780c */ /* 0x042fe20001745670 */
[----:B---3--:R-:W-:Y:S01]  /*00a0*/  IMAD R5, R9, R0, RZ ;  /* 0x0000000009057224 */ /* 0x008fe200078e02ff */
[C---:B------:R-:W-:Y:S02]  /*00b0*/  ISETP.GT.U32.AND P1, PT, R7.reuse, 0x7f, PT ;  /* 0x0000007f0700780c */ /* 0x040fe40003f24070 */
[----:B------:R-:W-:Y:S01]  /*00c0*/  ISETP.GT.U32.AND P0, PT, R7, 0x3f, PT ;  /* 0x0000003f0700780c */ /* 0x000fe20003f04070 */
[----:B----4-:R-:W-:Y:S01]  /*00d0*/  IMAD.WIDE.U32 R2, R5, 0x4, R2 ;  /* 0x0000000405027825 */ /* 0x010fe200078e0002 */
[C---:B------:R-:W-:Y:S02]  /*00e0*/  ISETP.NE.OR P3, PT, R9.reuse, 0x200, P3 ;  /* 0x000002000900780c */ /* 0x040fe40001f65670 */
[----:B------:R-:W-:-:S02]  /*00f0*/  ISETP.NE.OR P1, PT, R9, 0x100, P1 ;  /* 0x000001000900780c */ /* 0x000fc40000f25670 */
[----:B------:R-:W-:Y:S01]  /*0100*/  ISETP.NE.OR P0, PT, R9, 0x80, P0 ;  /* 0x000000800900780c */ /* 0x000fe20000705670 */
[C---:B------:R-:W-:Y:S01]  /*0110*/  IMAD.WIDE.U32 R4, R7.reuse, 0x4, R2 ;  /* 0x0000000407047825 */ /* 0x040fe200078e0002 */
[----:B------:R-:W-:Y:S01]  /*0120*/  ISETP.GT.U32.AND P4, PT, R7, 0x1f, PT ;  /* 0x0000001f0700780c */ /* 0x000fe20003f84070 */
[----:B--2---:R-:W-:-:S12]  /*0130*/  @P2 BRA `(.L_x_2) ;  /* 0x0000000000102947 */ /* 0x004fd80003800000 */
[----:B------:R-:W2:Y:S04]  /*0140*/  LDG.E R6, desc[UR4][R4.64+0x800] ;  /* 0x0008000404067981 */ /* 0x000ea8000c1e1900 */
[----:B------:R-:W2:Y:S02]  /*0150*/  LDG.E R9, desc[UR4][R4.64] ;  /* 0x0000000404097981 */ /* 0x000ea4000c1e1900 */
[----:B--2---:R-:W-:-:S05]  /*0160*/  IMAD.IADD R9, R6, 0x1, R9 ;  /* 0x0000000106097824 */ /* 0x004fca00078e0209 */
[----:B------:R0:W-:Y:S02]  /*0170*/  STG.E desc[UR4][R4.64], R9 ;  /* 0x0000000904007986 */ /* 0x0001e4000c101904 */
.L_x_2:
[----:B------:R-:W-:Y:S05]  /*0180*/  BSYNC.RECONVERGENT B0 ;  /* 0x0000000000007941 */ /* 0x000fea0003800200 */
.L_x_1:
[----:B------:R-:W-:Y:S06]  /*0190*/  BAR.SYNC.DEFER_BLOCKING 0x0 ;  /* 0x0000000000007b1d */ /* 0x000fec0000010000 */
[----:B------:R-:W-:Y:S04]  /*01a0*/  BSSY.RECONVERGENT B0, `(.L_x_3) ;  /* 0x0000006000007945 */ /* 0x000fe80003800200 */
[----:B------:R-:W-:Y:S05]  /*01b0*/  @P3 BRA `(.L_x_4) ;  /* 0x0000000000103947 */ /* 0x000fea0003800000 */
[----:B------:R-:W2:Y:S04]  /*01c0*/  LDG.E R6, desc[UR4][R4.64+0x400] ;  /* 0x0004000404067981 */ /* 0x000ea8000c1e1900 */
[----:B0-----:R-:W2:Y:S02]  /*01d0*/  LDG.E R9, desc[UR4][R4.64] ;  /* 0x0000000404097981 */ /* 0x001ea4000c1e1900 */
[----:B--2---:R-:W-:-:S05]  /*01e0*/  IMAD.IADD R9, R6, 0x1, R9 ;  /* 0x0000000106097824 */ /* 0x004fca00078e0209 */
[----:B------:R1:W-:Y:S02]  /*01f0*/  STG.E desc[UR4][R4.64], R9 ;  /* 0x0000000904007986 */ /* 0x0003e4000c101904 */
.L_x_4:
[----:B------:R-:W-:Y:S05]  /*0200*/  BSYNC.RECONVERGENT B0 ;  /* 0x0000000000007941 */ /* 0x000fea0003800200 */
.L_x_3:
[----:B------:R-:W-:Y:S06]  /*0210*/  BAR.SYNC.DEFER_BLOCKING 0x0 ;  /* 0x0000000000007b1d */ /* 0x000fec0000010000 */
[----:B------:R-:W-:Y:S04]  /*0220*/  BSSY.RECONVERGENT B0, `(.L_x_5) ;  /* 0x0000006000007945 */ /* 0x000fe80003800200 */
[----:B------:R-:W-:Y:S05]  /*0230*/  @P1 BRA `(.L_x_6) ;  /* 0x0000000000101947 */ /* 0x000fea0003800000 */
[----:B------:R-:W2:Y:S04]  /*0240*/  LDG.E R6, desc[UR4][R4.64+0x200] ;  /* 0x0002000404067981 */ /* 0x000ea8000c1e1900 */
[----:B01----:R-:W2:Y:S02]  /*0250*/  LDG.E R9, desc[UR4][R4.64] ;  /* 0x0000000404097981 */ /* 0x003ea4000c1e1900 */
[----:B--2---:R-:W-:-:S05]  /*0260*/  IMAD.IADD R9, R6, 0x1, R9 ;  /* 0x0000000106097824 */ /* 0x004fca00078e0209 */
[----:B------:R2:W-:Y:S02]  /*0270*/  STG.E desc[UR4][R4.64], R9 ;  /* 0x0000000904007986 */ /* 0x0005e4000c101904 */
.L_x_6:
[----:B------:R-:W-:Y:S05]  /*0280*/  BSYNC.RECONVERGENT B0 ;  /* 0x0000000000007941 */ /* 0x000fea0003800200 */
.L_x_5:
[----:B------:R-:W-:Y:S06]  /*0290*/  BAR.SYNC.DEFER_BLOCKING 0x0 ;  /* 0x0000000000007b1d */ /* 0x000fec0000010000 */
[----:B------:R-:W-:Y:S04]  /*02a0*/  BSSY.RECONVERGENT B0, `(.L_x_7) ;  /* 0x0000006000007945 */ /* 0x000fe80003800200 */
[----:B------:R-:W-:Y:S05]  /*02b0*/  @P0 BRA `(.L_x_8) ;  /* 0x0000000000100947 */ /* 0x000fea0003800000 */
[----:B------:R-:W3:Y:S04]  /*02c0*/  LDG.E R6, desc[UR4][R4.64+0x100] ;  /* 0x0001000404067981 */ /* 0x000ee8000c1e1900 */
[----:B012---:R-:W3:Y:S02]  /*02d0*/  LDG.E R9, desc[UR4][R4.64] ;  /* 0x0000000404097981 */ /* 0x007ee4000c1e1900 */
[----:B---3--:R-:W-:-:S05]  /*02e0*/  IADD3 R9, PT, PT, R6, R9, RZ ;  /* 0x0000000906097210 */ /* 0x008fca0007ffe0ff */
[----:B------:R3:W-:Y:S02]  /*02f0*/  STG.E desc[UR4][R4.64], R9 ;  /* 0x0000000904007986 */ /* 0x0007e4000c101904 */
.L_x_8:
[----:B------:R-:W-:Y:S05]  /*0300*/  BSYNC.RECONVERGENT B0 ;  /* 0x0000000000007941 */ /* 0x000fea0003800200 */
.L_x_7:
[----:B------:R-:W-:Y:S06]  /*0310*/  BAR.SYNC.DEFER_BLOCKING 0x0 ;  /* 0x0000000000007b1d */ /* 0x000fec0000010000 */
[----:B------:R-:W-:Y:S05]  /*0320*/  @P4 EXIT ;  /* 0x000000000000494d */ /* 0x000fea0003800000 */
[----:B------:R-:W4:Y:S04]  /*0330*/  LDG.E.STRONG.SYS R6, desc[UR4][R4.64+0x80] ;  /* 0x0000800404067981 */ /* 0x000f28000c1f5900 */
[----:B0123--:R-:W4:Y:S02]  /*0340*/  LDG.E.STRONG.SYS R9, desc[UR4][R4.64] ;  /* 0x0000000404097981 */ /* 0x00ff24000c1f5900 */
[----:B----4-:R-:W-:-:S05]  /*0350*/  IMAD.IADD R9, R6, 0x1, R9 ;  /* 0x0000000106097824 */ /* 0x010fca00078e0209 */
[----:B------:R0:W-:Y:S04]  /*0360*/  STG.E.STRONG.SYS desc[UR4][R4.64], R9 ;  /* 0x0000000904007986 */ /* 0x0001e8000c115904 */
[----:B------:R-:W2:Y:S04]  /*0370*/  LDG.E.STRONG.SYS R6, desc[UR4][R4.64+0x40] ;  /* 0x0000400404067981 */ /* 0x000ea8000c1f5900 */
[----:B------:R-:W2:Y:S02]  /*0380*/  LDG.E.STRONG.SYS R11, desc[UR4][R4.64] ;  /* 0x00000004040b7981 */ /* 0x000ea4000c1f5900 */
[----:B--2---:R-:W-:-:S05]  /*0390*/  IMAD.IADD R11, R6, 0x1, R11 ;  /* 0x00000001060b7824 */ /* 0x004fca00078e020b */
[----:B------:R1:W-:Y:S04]  /*03a0*/  STG.E.STRONG.SYS desc[UR4][R4.64], R11 ;  /* 0x0000000b04007986 */ /* 0x0003e8000c115904 */
[----:B------:R-:W2:Y:S04]  /*03b0*/  LDG.E.STRONG.SYS R6, desc[UR4][R4.64+0x20] ;  /* 0x0000200404067981 */ /* 0x000ea8000c1f5900 */
[----:B------:R-:W2:Y:S02]  /*03c0*/  LDG.E.STRONG.SYS R13, desc[UR4][R4.64] ;  /* 0x00000004040d7981 */ /* 0x000ea4000c1f5900 */
[----:B--2---:R-:W-:-:S05]  /*03d0*/  IADD3 R13, PT, PT, R6, R13, RZ ;  /* 0x0000000d060d7210 */ /* 0x004fca0007ffe0ff */
[----:B------:R2:W-:Y:S04]  /*03e0*/  STG.E.STRONG.SYS desc[UR4][R4.64], R13 ;  /* 0x0000000d04007986 */ /* 0x0005e8000c115904 */
[----:B------:R-:W3:Y:S04]  /*03f0*/  LDG.E.STRONG.SYS R6, desc[UR4][R4.64+0x10] ;  /* 0x0000100404067981 */ /* 0x000ee8000c1f5900 */
[----:B------:R-:W3:Y:S02]  /*0400*/  LDG.E.STRONG.SYS R15, desc[UR4][R4.64] ;  /* 0x00000004040f7981 */ /* 0x000ee4000c1f5900 */
[----:B---3--:R-:W-:-:S05]  /*0410*/  IMAD.IADD R15, R6, 0x1, R15 ;  /* 0x00000001060f7824 */ /* 0x008fca00078e020f */
[----:B------:R2:W-:Y:S04]  /*0420*/  STG.E.STRONG.SYS desc[UR4][R4.64], R15 ;  /* 0x0000000f04007986 */ /* 0x0005e8000c115904 */
[----:B------:R-:W3:Y:S04]  /*0430*/  LDG.E.STRONG.SYS R6, desc[UR4][R4.64+0x8] ;  /* 0x0000080404067981 */ /* 0x000ee8000c1f5900 */
[----:B0-----:R-:W3:Y:S02]  /*0440*/  LDG.E.STRONG.SYS R9, desc[UR4][R4.64] ;  /* 0x0000000404097981 */ /* 0x001ee4000c1f5900 */
[----:B---3--:R-:W-:-:S05]  /*0450*/  IMAD.IADD R9, R6, 0x1, R9 ;  /* 0x0000000106097824 */ /* 0x008fca00078e0209 */
[----:B------:R2:W-:Y:S04]  /*0460*/  STG.E.STRONG.SYS desc[UR4][R4.64], R9 ;  /* 0x0000000904007986 */ /* 0x0005e8000c115904 */
[----:B------:R-:W3:Y:S04]  /*0470*/  LDG.E.STRONG.SYS R6, desc[UR4][R4.64+0x4] ;  /* 0x0000040404067981 */ /* 0x000ee8000c1f5900 */
[----:B-1----:R-:W3:Y:S01]  /*0480*/  LDG.E.STRONG.SYS R11, desc[UR4][R4.64] ;  /* 0x00000004040b7981 */ /* 0x002ee2000c1f5900 */
[----:B------:R-:W-:Y:S02]  /*0490*/  ISETP.NE.AND P0, PT, R7, RZ, PT ;  /* 0x000000ff0700720c */ /* 0x000fe40003f05270 */
[----:B---3--:R-:W-:-:S05]  /*04a0*/  IADD3 R11, PT, PT, R6, R11, RZ ;  /* 0x0000000b060b7210 */ /* 0x008fca0007ffe0ff */
[----:B------:R2:W-:Y:S06]  /*04b0*/  STG.E.STRONG.SYS desc[UR4][R4.64], R11 ;  /* 0x0000000b04007986 */ /* 0x0005ec000c115904 */
[----:B------:R-:W-:Y:S05]  /*04c0*/  @P0 EXIT ;  /* 0x000000000000094d */ /* 0x000fea0003800000 */
[----:B------:R-:W3:Y:S01]  /*04d0*/  LDG.E R3, desc[UR4][R2.64] ;  /* 0x0000000402037981 */ /* 0x000ee2000c1e1900 */
[----:B--2---:R-:W0:Y:S02]  /*04e0*/  LDC.64 R4, c[0x0][0x388] ;  /* 0x0000e200ff047b82 */ /* 0x004e240000000a00 */
[----:B0-----:R-:W-:-:S05]  /*04f0*/  IMAD.WIDE.U32 R4, R0, 0x4, R4 ;  /* 0x0000000400047825 */ /* 0x001fca00078e0004 */
[----:B---3--:R-:W-:Y:S01]  /*0500*/  STG.E desc[UR4][R4.64], R3 ;  /* 0x0000000304007986 */ /* 0x008fe2000c101904 */
[----:B------:R-:W-:Y:S05]  /*0510*/  EXIT ;  /* 0x000000000000794d */ /* 0x000fea0003800000 */
.L_x_9:
        /* <DEDUP_REMOVED lines=14> */
.L_x_18:


//--------------------- .text._Z10unrolling2PiS_i --------------------------
	.section	.text._Z10unrolling2PiS_i,"ax",@progbits
	.align	128
        .global         _Z10unrolling2PiS_i
        .type           _Z10unrolling2PiS_i,@function
        .size           _Z10unrolling2PiS_i,(.L_x_19 - _Z10unrolling2PiS_i)
        .other          _Z10unrolling2PiS_i,@"STO_CUDA_ENTRY STV_DEFAULT"
_Z10unrolling2PiS_i:
.text._Z10unrolling2PiS_i:
[----:B------:R-:W-:Y:S01]  /*0000*/  LDC R1, c[0x0][0x37c] ;  /* 0x0000df00ff017b82 */ /* 0x000fe20000000800 */
[----:B------:R-:W0:Y:S01]  /*0010*/  S2R R0, SR_CTAID.X ;  /* 0x0000000000007919 */ /* 0x000e220000002500 */
[----:B------:R-:W0:Y:S06]  /*0020*/  LDCU UR4, c[0x0][0x360] ;  /* 0x00006c00ff0477ac */ /* 0x000e2c0008000800 */
[----:B------:R-:W1:Y:S01]  /*0030*/  LDC.64 R4, c[0x0][0x380] ;  /* 0x0000e000ff047b82 */ /* 0x000e620000000a00 */
[----:B------:R-:W-:Y:S01]  /*0040*/  BSSY.RECONVERGENT B0, `(.L_x_10) ;  /* 0x0000011000007945 */ /* 0x000fe20003800200 */
[----:B------:R-:W2:Y:S01]  /*0050*/  S2R R7, SR_TID.X ;  /* 0x0000000000077919 */ /* 0x000ea20000002100 */
[----:B------:R-:W3:Y:S01]  /*0060*/  LDCU UR5, c[0x0][0x390] ;  /* 0x00007200ff0577ac */ /* 0x000ee20008000800 */
[----:B------:R-:W4:Y:S01]  /*0070*/  LDCU.64 UR6, c[0x0][0x358] ;  /* 0x00006b00ff0677ac */ /* 0x000f220008000a00 */
[----:B0-----:R-:W-:-:S05]  /*0080*/  IMAD R2, R0, UR4, RZ ;  /* 0x0000000400027c24 */ /* 0x001fca000f8e02ff */
[----:B------:R-:W-:-:S04]  /*0090*/  SHF.L.U32 R2, R2, 0x1, RZ ;  /* 0x0000000102027819 */ /* 0x000fc800000006ff */
[C---:B--2---:R-:W-:Y:S01]  /*00a0*/  IADD3 R9, PT, PT, R2.reuse, UR4, R7 ;  /* 0x0000000402097c10 */ /* 0x044fe2000fffe007 */
[----:B-1----:R-:W-:-:S03]  /*00b0*/  IMAD.WIDE R2, R2, 0x4, R4 ;  /* 0x0000000402027825 */ /* 0x002fc600078e0204 */
[----:B---3--:R-:W-:-:S13]  /*00c0*/  ISETP.GE.U32.AND P0, PT, R9, UR5, PT ;  /* 0x0000000509007c0c */ /* 0x008fda000bf06070 */
[----:B----4-:R-:W-:Y:S05]  /*00d0*/  @P0 BRA `(.L_x_11) ;  /* 0x00000000001c0947 */ /* 0x010fea0003800000 */
[----:B------:R-:W-:Y:S01]  /*00e0*/  LEA R8, P0, R7, R2, 0x2 ;  /* 0x0000000207087211 */ /* 0x000fe200078010ff */
[----:B------:R-:W-:-:S03]  /*00f0*/  IMAD.WIDE.U32 R4, R9, 0x4, R4 ;  /* 0x0000000409047825 */ /* 0x000fc600078e0004 */
[----:B------:R-:W-:-:S03]  /*0100*/  IADD3.X R9, PT, PT, RZ, R3, RZ, P0, !PT ;  /* 0x00000003ff097210 */ /* 0x000fc600007fe4ff */
[----:B------:R-:W2:Y:S04]  /*0110*/  LDG.E R4, desc[UR6][R4.64] ;  /* 0x0000000604047981 */ /* 0x000ea8000c1e1900 */
[----:B------:R-:W2:Y:S02]  /*0120*/  LDG.E R11, desc[UR6][R8.64] ;  /* 0x00000006080b7981 */ /* 0x000ea4000c1e1900 */
[----:B--2---:R-:W-:-:S05]  /*0130*/  IMAD.IADD R11, R4, 0x1, R11 ;  /* 0x00000001040b7824 */ /* 0x004fca00078e020b */
[----:B------:R0:W-:Y:S02]  /*0140*/  STG.E desc[UR6][R8.64], R11 ;  /* 0x0000000b08007986 */ /* 0x0001e4000c101906 */
.L_x_11:
[----:B------:R-:W-:Y:S05]  /*0150*/  BSYNC.RECONVERGENT B0 ;  /* 0x0000000000007941 */ /* 0x000fea0003800200 */
.L_x_10:
[----:B------:R-:W-:Y:S01]  /*0160*/  BAR.SYNC.DEFER_BLOCKING 0x0 ;  /* 0x0000000000007b1d */ /* 0x000fe20000010000 */
[----:B------:R-:W-:-:S09]  /*0170*/  UISETP.GE.U32.AND UP0, UPT, UR4, 0x80, UPT ;  /* 0x000000800400788c */ /* 0x000fd2000bf06070 */
[----:B------:R-:W-:Y:S05]  /*0180*/  BRA.U !UP0, `(.L_x_12) ;  /* 0x0000000108387547 */ /* 0x000fea000b800000 */
[----:B------:R-:W-:Y:S01]  /*0190*/  USHF.R.U32.HI UR4, URZ, 0x1, UR4 ;  /* 0x00000001ff047899 */ /* 0x000fe20008011604 */
[----:B------:R-:W-:-:S05]  /*01a0*/  IMAD.WIDE.U32 R4, R7, 0x4, R2 ;  /* 0x0000000407047825 */ /* 0x000fca00078e0002 */
[C---:B0-----:R-:W-:Y:S02]  /*01b0*/  IADD3 R9, PT, PT, R7.reuse, UR4, RZ ;  /* 0x0000000407097c10 */ /* 0x041fe4000fffe0ff */
[----:B------:R-:W-:-:S03]  /*01c0*/  ISETP.GE.U32.AND P0, PT, R7, UR4, PT ;  /* 0x0000000407007c0c */ /* 0x000fc6000bf06070 */
[----:B------:R-:W-:-:S10]  /*01d0*/  IMAD.WIDE.U32 R2, R9, 0x4, R2 ;  /* 0x0000000409027825 */ /* 0x000fd400078e0002 */
.L_x_15:
[----:B------:R-:W-:Y:S04]  /*01e0*/  BSSY.RECONVERGENT B0, `(.L_x_13) ;  /* 0x0000006000007945 */ /* 0x000fe80003800200 */
[----:B0-----:R-:W-:Y:S05]  /*01f0*/  @P0 BRA `(.L_x_14) ;  /* 0x0000000000100947 */ /* 0x001fea0003800000 */
[----:B------:R-:W2:Y:S04]  /*0200*/  LDG.E R0, desc[UR6][R2.64] ;  /* 0x0000000602007981 */ /* 0x000ea8000c1e1900 */
[----:B------:R-:W2:Y:S02]  /*0210*/  LDG.E R7, desc[UR6][R4.64] ;  /* 0x0000000604077981 */ /* 0x000ea4000c1e1900 */
[----:B--2---:R-:W-:-:S05]  /*0220*/  IMAD.IADD R7, R0, 0x1, R7 ;  /* 0x0000000100077824 */ /* 0x004fca00078e0207 */
[----:B------:R0:W-:Y:S02]  /*0230*/  STG.E desc[UR6][R4.64], R7 ;  /* 0x0000000704007986 */ /* 0x0001e4000c101906 */
.L_x_14:
[----:B------:R-:W-:Y:S05]  /*0240*/  BSYNC.RECONVERGENT B0 ;  /* 0x0000000000007941 */ /* 0x000fea0003800200 */
.L_x_13:
[----:B------:R-:W-:Y:S06]  /*0250*/  BAR.SYNC.DEFER_BLOCKING 0x0 ;  /* 0x0000000000007b1d */ /* 0x000fec0000010000 */
[----:B------:R-:W-:Y:S05]  /*0260*/  BRA `(.L_x_15) ;  /* 0xfffffffc00dc7947 */ /* 0x000fea000383ffff */
.L_x_12:
[----:B------:R-:W-:-:S13]  /*0270*/  ISETP.GT.U32.AND P0, PT, R7, 0x1f, PT ;  /* 0x0000001f0700780c */ /* 0x000fda0003f04070 */
[----:B------:R-:W-:Y:S05]  /*0280*/  @P0 EXIT ;  /* 0x000000000000094d */ /* 0x000fea0003800000 */
[----:B------:R-:W-:-:S05]  /*0290*/  IMAD.WIDE.U32 R4, R7, 0x4, R2 ;  /* 0x0000000407047825 */ /* 0x000fca00078e0002 */
[----:B------:R-:W2:Y:S04]  /*02a0*/  LDG.E.STRONG.SYS R6, desc[UR6][R4.64+0x80] ;  /* 0x0000800604067981 */ /* 0x000ea8000c1f5900 */
[----:B0-----:R-:W2:Y:S02]  /*02b0*/  LDG.E.STRONG.SYS R9, desc[UR6][R4.64] ;  /* 0x0000000604097981 */ /* 0x001ea4000c1f5900 */
[----:B--2---:R-:W-:-:S05]  /*02c0*/  IADD3 R9, PT, PT, R6, R9, RZ ;  /* 0x0000000906097210 */ /* 0x004fca0007ffe0ff */
        /* <DEDUP_REMOVED lines=15> */
[----:B---3--:R-:W-:-:S05]  /*03c0*/  IADD3 R9, PT, PT, R6, R9, RZ ;  /* 0x0000000906097210 */ /* 0x008fca0007ffe0ff */
[----:B------:R2:W-:Y:S04]  /*03d0*/  STG.E.STRONG.SYS desc[UR6][R4.64], R9 ;  /* 0x0000000904007986 */ /* 0x0005e8000c115906 */
[----:B------:R-:W3:Y:S04]  /*03e0*/  LDG.E.STRONG.SYS R6, desc[UR6][R4.64+0x4] ;  /* 0x0000040604067981 */ /* 0x000ee8000c1f5900 */
[----:B-1----:R-:W3:Y:S01]  /*03f0*/  LDG.E.STRONG.SYS R11, desc[UR6][R4.64] ;  /* 0x00000006040b7981 */ /* 0x002ee2000c1f5900 */
[----:B------:R-:W-:Y:S01]  /*0400*/  ISETP.NE.AND P0, PT, R7, RZ, PT ;  /* 0x000000ff0700720c */ /* 0x000fe20003f05270 */
[----:B---3--:R-:W-:-:S05]  /*0410*/  IMAD.IADD R11, R6, 0x1, R11 ;  /* 0x00000001060b7824 */ /* 0x008fca00078e020b */
[----:B------:R2:W-:Y:S07]  /*0420*/  STG.E.STRONG.SYS desc[UR6][R4.64], R11 ;  /* 0x0000000b04007986 */ /* 0x0005ee000c115906 */
[----:B------:R-:W-:Y:S05]  /*0430*/  @P0 EXIT ;  /* 0x000000000000094d */ /* 0x000fea0003800000 */
[----:B------:R-:W3:Y:S01]  /*0440*/  LDG.E R3, desc[UR6][R2.64] ;  /* 0x0000000602037981 */ /* 0x000ee2000c1e1900 */
[----:B--2---:R-:W0:Y:S02]  /*0450*/  LDC.64 R4, c[0x0][0x388] ;  /* 0x0000e200ff047b82 */ /* 0x004e240000000a00 */
[----:B0-----:R-:W-:-:S05]  /*0460*/  IMAD.WIDE.U32 R4, R0, 0x4, R4 ;  /* 0x0000000400047825 */ /* 0x001fca00078e0004 */
[----:B---3--:R-:W-:Y:S01]  /*0470*/  STG.E desc[UR6][R4.64], R3 ;  /* 0x0000000304007986 */ /* 0x008fe2000c101906 */
[----:B------:R-:W-:Y:S05]  /*0480*/  EXIT ;  /* 0x000000000000794d */ /* 0x000fea0003800000 */
.L_x_16:
        /* <DEDUP_REMOVED lines=15> */
.L_x_19:


//--------------------- .nv.shared.reserved.0     --------------------------
	.section	.nv.shared.reserved.0,"aw",@nobits
	.weak		__nv_reservedSMEM_offset_0_alias
	.size		__nv_reservedSMEM_offset_0_alias, 0, 64
	.other		__nv_reservedSMEM_offset_0_alias,@"STO_CUDA_RESERVED_SHARED STV_DEFAULT"
__nv_reservedSMEM_offset_0_alias:
	.zero		0
	.zero		64


//--------------------- .nv.constant0._Z9transposePiS_ii --------------------------
	.section	.nv.constant0._Z9transposePiS_ii,"a",@progbits
	.sectionflags	@""
	.align	4
.nv.constant0._Z9transposePiS_ii:
	.zero		920


//--------------------- .nv.constant0._Z18unrolling_completePiS_i --------------------------
	.section	.nv.constant0._Z18unrolling_completePiS_i,"a",@progbits
	.sectionflags	@""
	.align	4
.nv.constant0._Z18unrolling_completePiS_i:
	.zero		916


//--------------------- .nv.constant0._Z10unrolling2PiS_i --------------------------
	.section	.nv.constant0._Z10unrolling2PiS_i,"a",@progbits
	.sectionflags	@""
	.align	4
.nv.constant0._Z10unrolling2PiS_i:
	.zero		916


//--------------------- SYMBOLS --------------------------

	.type		.nv.reservedSmem.offset0,@object
	.size		.nv.reservedSmem.offset0,0x4
